//
// Generated by NVIDIA NVVM Compiler
//
// Compiler Build ID: CL-36424714
// Cuda compilation tools, release 13.0, V13.0.88
// Based on NVVM 20.0.0
//

.version 9.0
.target sm_100
.address_size 64

	// .globl	_Z15grayscaleKernelPK6uchar4Ph

.visible .entry _Z15grayscaleKernelPK6uchar4Ph(
	.param .u64 .ptr .align 1 _Z15grayscaleKernelPK6uchar4Ph_param_0,
	.param .u64 .ptr .align 1 _Z15grayscaleKernelPK6uchar4Ph_param_1
)
{
	.reg .b16 	%rs<7>;
	.reg .b32 	%r<10>;
	.reg .b32 	%f<7>;
	.reg .b64 	%rd<9>;

	ld.param.u64 	%rd1, [_Z15grayscaleKernelPK6uchar4Ph_param_0];
	ld.param.u64 	%rd2, [_Z15grayscaleKernelPK6uchar4Ph_param_1];
	cvta.to.global.u64 	%rd3, %rd2;
	cvta.to.global.u64 	%rd4, %rd1;
	mov.u32 	%r1, %tid.x;
	mov.u32 	%r2, %ctaid.x;
	mov.u32 	%r3, %ntid.x;
	mad.lo.s32 	%r4, %r2, %r3, %r1;
	cvt.s64.s32 	%rd5, %r4;
	mul.wide.s32 	%rd6, %r4, 4;
	add.s64 	%rd7, %rd4, %rd6;
	.pragma "used_bytes_mask 7";
	ld.global.u32 	%r5, [%rd7];
	bfe.u32 	%r6, %r5, 0, 8;
	cvt.u16.u32 	%rs1, %r6;
	and.b16  	%rs2, %rs1, 255;
	bfe.u32 	%r7, %r5, 8, 8;
	cvt.u16.u32 	%rs3, %r7;
	and.b16  	%rs4, %rs3, 255;
	bfe.u32 	%r8, %r5, 16, 8;
	cvt.u16.u32 	%rs5, %r8;
	and.b16  	%rs6, %rs5, 255;
	cvt.rn.f32.u16 	%f1, %rs2;
	cvt.rn.f32.u16 	%f2, %rs4;
	mul.f32 	%f3, %f2, 0f3F1645A2;
	fma.rn.f32 	%f4, %f1, 0f3E991687, %f3;
	cvt.rn.f32.u16 	%f5, %rs6;
	fma.rn.f32 	%f6, %f5, 0f3DE978D5, %f4;
	cvt.rzi.u32.f32 	%r9, %f6;
	add.s64 	%rd8, %rd3, %rd5;
	st.global.u8 	[%rd8], %r9;
	ret;

}


// ===== COMPILED SASS (sm_100) =====

	.target	sm_100

	.elftype	@"ET_EXEC"


//--------------------- .note.nv.tkinfo           --------------------------
	.section	.note.nv.tkinfo,"",@"SHT_NOTE"
	.sectionflags	@"SHF_NOTE_NV_TKINFO"
	.tkinfo
        /*0018*/ 	.word	0x00000002
        /*0030*/ 	.string	""
        /*0030*/ 	.string	"ptxas"
        /*0030*/ 	.string	"Cuda compilation tools, release 13.0, V13.0.88"
        /*0030*/ 	.string	"Build cuda_13.0.r13.0/compiler.36424714_0"
        /*0030*/ 	.string	"-arch sm_100 -m 64 "



//--------------------- .note.nv.cuinfo           --------------------------
	.section	.note.nv.cuinfo,"",@"SHT_NOTE"
	.sectionflags	@"SHF_NOTE_NV_CUINFO"
        /*0018*/ 	.short	0x0002
        /*001a*/ 	.short	0x0064
        /*001c*/ 	.short	0x0082
	.zero		2


//--------------------- .nv.info                  --------------------------
	.section	.nv.info,"",@"SHT_CUDA_INFO"
	.align	4


	//----- nvinfo : EIATTR_REGCOUNT
	.align		4
        /*0000*/ 	.byte	0x04, 0x2f
        /*0002*/ 	.short	(.L_1 - .L_0)
	.align		4
.L_0:
        /*0004*/ 	.word	index@(_Z15grayscaleKernelPK6uchar4Ph)
        /*0008*/ 	.word	0x0000000c


	//----- nvinfo : EIATTR_FRAME_SIZE
	.align		4
.L_1:
        /*000c*/ 	.byte	0x04, 0x11
        /*000e*/ 	.short	(.L_3 - .L_2)
	.align		4
.L_2:
        /*0010*/ 	.word	index@(_Z15grayscaleKernelPK6uchar4Ph)
        /*0014*/ 	.word	0x00000000


	//----- nvinfo : EIATTR_MIN_STACK_SIZE
	.align		4
.L_3:
        /*0018*/ 	.byte	0x04, 0x12
        /*001a*/ 	.short	(.L_5 - .L_4)
	.align		4
.L_4:
        /*001c*/ 	.word	index@(_Z15grayscaleKernelPK6uchar4Ph)
        /*0020*/ 	.word	0x00000000
.L_5:


//--------------------- .nv.compat                --------------------------
	.section	.nv.compat,"",@"SHT_CUDA_COMPAT_INFO"
	.align	4
        /*0000*/ 	.byte	0x02, 0x09, 0x00, 0x00, 0x02, 0x02, 0x01, 0x00, 0x02, 0x05, 0x05, 0x00, 0x03, 0x07, 0x01, 0x01
        /*0010*/ 	.byte	0x02, 0x03, 0x00, 0x00, 0x02, 0x06, 0x01, 0x00, 0x04, 0x0b, 0x08, 0x00, 0x09, 0x00, 0x00, 0x00
        /*0020*/ 	.byte	0x00, 0x00, 0x00, 0x00


//--------------------- .nv.info._Z15grayscaleKernelPK6uchar4Ph --------------------------
	.section	.nv.info._Z15grayscaleKernelPK6uchar4Ph,"",@"SHT_CUDA_INFO"
	.sectionflags	@""
	.align	4


	//----- nvinfo : EIATTR_CUDA_API_VERSION
	.align		4
        /*0000*/ 	.byte	0x04, 0x37
        /*0002*/ 	.short	(.L_7 - .L_6)
.L_6:
        /*0004*/ 	.word	0x00000082


	//----- nvinfo : EIATTR_KPARAM_INFO
	.align		4
.L_7:
        /*0008*/ 	.byte	0x04, 0x17
        /*000a*/ 	.short	(.L_9 - .L_8)
.L_8:
        /*000c*/ 	.word	0x00000000
        /*0010*/ 	.short	0x0001
        /*0012*/ 	.short	0x0008
        /*0014*/ 	.byte	0x00, 0xf5, 0x21, 0x00


	//----- nvinfo : EIATTR_KPARAM_INFO
	.align		4
.L_9:
        /*0018*/ 	.byte	0x04, 0x17
        /*001a*/ 	.short	(.L_11 - .L_10)
.L_10:
        /*001c*/ 	.word	0x00000000
        /*0020*/ 	.short	0x0000
        /*0022*/ 	.short	0x0000
        /*0024*/ 	.byte	0x00, 0xf5, 0x21, 0x00


	//----- nvinfo : EIATTR_SPARSE_MMA_MASK
	.align		4
.L_11:
        /*0028*/ 	.byte	0x03, 0x50
        /*002a*/ 	.short	0x0000


	//----- nvinfo : EIATTR_MAXREG_COUNT
	.align		4
        /*002c*/ 	.byte	0x03, 0x1b
        /*002e*/ 	.short	0x00ff


	//----- nvinfo : EIATTR_MERCURY_ISA_VERSION
	.align		4
        /*0030*/ 	.byte	0x03, 0x5f
        /*0032*/ 	.short	0x0101


	//----- nvinfo : EIATTR_UNUSED_LOAD_BYTE_OFFSET
	.align		4
        /*0034*/ 	.byte	0x04, 0x44
        /*0036*/ 	.short	(.L_13 - .L_12)


	//   ....[0]....
.L_12:
        /*0038*/ 	.word	0x00000090
        /*003c*/ 	.word	0x00000007


	//----- nvinfo : EIATTR_VRC_CTA_INIT_COUNT
	.align		4
.L_13:
        /*0040*/ 	.byte	0x02, 0x4a
	.zero		1
	.zero		1


	//----- nvinfo : EIATTR_EXIT_INSTR_OFFSETS
	.align		4
        /*0044*/ 	.byte	0x04, 0x1c
        /*0046*/ 	.short	(.L_15 - .L_14)


	//   ....[0]....
.L_14:
        /*0048*/ 	.word	0x00000170


	//----- nvinfo : EIATTR_CBANK_PARAM_SIZE
	.align		4
.L_15:
        /*004c*/ 	.byte	0x03, 0x19
        /*004e*/ 	.short	0x0010


	//----- nvinfo : EIATTR_PARAM_CBANK
	.align		4
        /*0050*/ 	.byte	0x04, 0x0a
        /*0052*/ 	.short	(.L_17 - .L_16)
	.align		4
.L_16:
        /*0054*/ 	.word	index@(.nv.constant0._Z15grayscaleKernelPK6uchar4Ph)
        /*0058*/ 	.short	0x0380
        /*005a*/ 	.short	0x0010


	//----- nvinfo : EIATTR_SW_WAR
	.align		4
.L_17:
        /*005c*/ 	.byte	0x04, 0x36
        /*005e*/ 	.short	(.L_19 - .L_18)
.L_18:
        /*0060*/ 	.word	0x00000008
.L_19:


//--------------------- .nv.callgraph             --------------------------
	.section	.nv.callgraph,"",@"SHT_CUDA_CALLGRAPH"
	.align	4
	.sectionentsize	8
	.align		4
        /*0000*/ 	.word	0x00000000
	.align		4
        /*0004*/ 	.word	0xffffffff
	.align		4
        /*0008*/ 	.word	0x00000000
	.align		4
        /*000c*/ 	.word	0xfffffffe
	.align		4
        /*0010*/ 	.word	0x00000000
	.align		4
        /*0014*/ 	.word	0xfffffffd
	.align		4
        /*0018*/ 	.word	0x00000000
	.align		4
        /*001c*/ 	.word	0xfffffffc


//--------------------- .text._Z15grayscaleKernelPK6uchar4Ph --------------------------
	.section	.text._Z15grayscaleKernelPK6uchar4Ph,"ax",@progbits
	.align	128
        .global         _Z15grayscaleKernelPK6uchar4Ph
        .type           _Z15grayscaleKernelPK6uchar4Ph,@function
        .size           _Z15grayscaleKernelPK6uchar4Ph,(.L_x_1 - _Z15grayscaleKernelPK6uchar4Ph)
        .other          _Z15grayscaleKernelPK6uchar4Ph,@"STO_CUDA_ENTRY STV_DEFAULT"
_Z15grayscaleKernelPK6uchar4Ph:
.text._Z15grayscaleKernelPK6uchar4Ph:
[----:B------:R-:W-:Y:S01]  /*0000*/  LDC R1, c[0x0][0x37c] ;  /* 0x0000df00ff017b82 */ /* 0x000fe20000000800 */
[----:B------:R-:W0:Y:S07]  /*0010*/  S2R R5, SR_TID.X ;  /* 0x0000000000057919 */ /* 0x000e2e0000002100 */
[----:B------:R-:W0:Y:S01]  /*0020*/  S2UR UR6, SR_CTAID.X ;  /* 0x00000000000679c3 */ /* 0x000e220000002500 */
[----:B------:R-:W1:Y:S07]  /*0030*/  LDCU.64 UR4, c[0x0][0x358] ;  /* 0x00006b00ff0477ac */ /* 0x000e6e0008000a00 */
[----:B------:R-:W0:Y:S08]  /*0040*/  LDC R0, c[0x0][0x360] ;  /* 0x0000d800ff007b82 */ /* 0x000e300000000800 */
[----:B------:R-:W2:Y:S01]  /*0050*/  LDC.64 R2, c[0x0][0x380] ;  /* 0x0000e000ff027b82 */ /* 0x000ea20000000a00 */
[----:B0-----:R-:W-:Y:S01]  /*0060*/  IMAD R5, R0, UR6, R5 ;  /* 0x0000000600057c24 */ /* 0x001fe2000f8e0205 */
[----:B------:R-:W0:Y:S03]  /*0070*/  LDCU.64 UR6, c[0x0][0x388] ;  /* 0x00007100ff0677ac */ /* 0x000e260008000a00 */
[----:B--2---:R-:W-:-:S06]  /*0080*/  IMAD.WIDE R2, R5, 0x4, R2 ;  /* 0x0000000405027825 */ /* 0x004fcc00078e0202 */
[----:B-1----:R-:W2:Y:S02]  /*0090*/  LDG.E R2, desc[UR4][R2.64] ;  /* 0x0000000402027981 */ /* 0x002ea4000c1e1900 */
[C---:B--2---:R-:W-:Y:S02]  /*00a0*/  PRMT R4, R2.reuse, 0x7771, RZ ;  /* 0x0000777102047816 */ /* 0x044fe400000000ff */
[C---:B------:R-:W-:Y:S02]  /*00b0*/  PRMT R0, R2.reuse, 0x7770, RZ ;  /* 0x0000777002007816 */ /* 0x040fe400000000ff */
[----:B------:R-:W-:Y:S02]  /*00c0*/  I2FP.F32.U32 R6, R4 ;  /* 0x0000000400067245 */ /* 0x000fe40000201000 */
[----:B------:R-:W-:Y:S02]  /*00d0*/  PRMT R4, R2, 0x7772, RZ ;  /* 0x0000777202047816 */ /* 0x000fe400000000ff */
[----:B------:R-:W-:Y:S01]  /*00e0*/  I2FP.F32.U32 R0, R0 ;  /* 0x0000000000007245 */ /* 0x000fe20000201000 */
[----:B------:R-:W-:Y:S01]  /*00f0*/  FMUL R7, R6, 0.58700001239776611328 ;  /* 0x3f1645a206077820 */ /* 0x000fe20000400000 */
[----:B------:R-:W-:-:S02]  /*0100*/  I2FP.F32.U32 R9, R4 ;  /* 0x0000000400097245 */ /* 0x000fc40000201000 */
[----:B0-----:R-:W-:Y:S01]  /*0110*/  IADD3 R2, P0, PT, R5, UR6, RZ ;  /* 0x0000000605027c10 */ /* 0x001fe2000ff1e0ff */
[----:B------:R-:W-:-:S03]  /*0120*/  FFMA R0, R0, 0.29899999499320983887, R7 ;  /* 0x3e99168700007823 */ /* 0x000fc60000000007 */
[----:B------:R-:W-:Y:S01]  /*0130*/  LEA.HI.X.SX32 R3, R5, UR7, 0x1, P0 ;  /* 0x0000000705037c11 */ /* 0x000fe200080f0eff */
[----:B------:R-:W-:-:S04]  /*0140*/  FFMA R0, R9, 0.11400000005960464478, R0 ;  /* 0x3de978d509007823 */ /* 0x000fc80000000000 */
[----:B------:R-:W0:Y:S02]  /*0150*/  F2I.U32.TRUNC.NTZ R7, R0 ;  /* 0x0000000000077305 */ /* 0x000e24000020f000 */
[----:B0-----:R-:W-:Y:S01]  /*0160*/  STG.E.U8 desc[UR4][R2.64], R7 ;  /* 0x0000000702007986 */ /* 0x001fe2000c101104 */
[----:B------:R-:W-:Y:S05]  /*0170*/  EXIT ;  /* 0x000000000000794d */ /* 0x000fea0003800000 */
.L_x_0:
[----:B------:R-:W-:-:S00]  /*0180*/  BRA `(.L_x_0) ;  /* 0xfffffffc00fc7947 */ /* 0x000fc0000383ffff */
[----:B------:R-:W-:-:S00]  /*0190*/  NOP ;  /* 0x0000000000007918 */ /* 0x000fc00000000000 */
        /* <DEDUP_REMOVED lines=14> */
.L_x_1:


//--------------------- .nv.shared.reserved.0     --------------------------
	.section	.nv.shared.reserved.0,"aw",@nobits
	.weak		__nv_reservedSMEM_offset_0_alias
	.size		__nv_reservedSMEM_offset_0_alias, 0, 64
	.other		__nv_reservedSMEM_offset_0_alias,@"STO_CUDA_RESERVED_SHARED STV_DEFAULT"
__nv_reservedSMEM_offset_0_alias:
	.zero		0
	.zero		64


//--------------------- .nv.constant0._Z15grayscaleKernelPK6uchar4Ph --------------------------
	.section	.nv.constant0._Z15grayscaleKernelPK6uchar4Ph,"a",@progbits
	.sectionflags	@""
	.align	4
.nv.constant0._Z15grayscaleKernelPK6uchar4Ph:
	.zero		912


//--------------------- SYMBOLS --------------------------

	.type		.nv.reservedSmem.offset0,@object
	.size		.nv.reservedSmem.offset0,0x4
